//
// Generated by NVIDIA NVVM Compiler
//
// Compiler Build ID: CL-36424714
// Cuda compilation tools, release 13.0, V13.0.88
// Based on NVVM 20.0.0
//

.version 9.0
.target sm_100
.address_size 64

	// .globl	_Z20MultiplicaMatricesCUPiS_S_iiii

.visible .entry _Z20MultiplicaMatricesCUPiS_S_iiii(
	.param .u64 .ptr .align 1 _Z20MultiplicaMatricesCUPiS_S_iiii_param_0,
	.param .u64 .ptr .align 1 _Z20MultiplicaMatricesCUPiS_S_iiii_param_1,
	.param .u64 .ptr .align 1 _Z20MultiplicaMatricesCUPiS_S_iiii_param_2,
	.param .u32 _Z20MultiplicaMatricesCUPiS_S_iiii_param_3,
	.param .u32 _Z20MultiplicaMatricesCUPiS_S_iiii_param_4,
	.param .u32 _Z20MultiplicaMatricesCUPiS_S_iiii_param_5,
	.param .u32 _Z20MultiplicaMatricesCUPiS_S_iiii_param_6
)
{
	.reg .pred 	%p<13>;
	.reg .b32 	%r<159>;
	.reg .b64 	%rd<43>;

	ld.param.u64 	%rd11, [_Z20MultiplicaMatricesCUPiS_S_iiii_param_0];
	ld.param.u64 	%rd12, [_Z20MultiplicaMatricesCUPiS_S_iiii_param_1];
	ld.param.u64 	%rd10, [_Z20MultiplicaMatricesCUPiS_S_iiii_param_2];
	ld.param.u32 	%r41, [_Z20MultiplicaMatricesCUPiS_S_iiii_param_3];
	ld.param.u32 	%r38, [_Z20MultiplicaMatricesCUPiS_S_iiii_param_4];
	ld.param.u32 	%r39, [_Z20MultiplicaMatricesCUPiS_S_iiii_param_5];
	ld.param.u32 	%r40, [_Z20MultiplicaMatricesCUPiS_S_iiii_param_6];
	cvta.to.global.u64 	%rd1, %rd12;
	cvta.to.global.u64 	%rd2, %rd11;
	mov.u32 	%r42, %ctaid.y;
	mov.u32 	%r43, %ntid.y;
	mov.u32 	%r44, %tid.y;
	mad.lo.s32 	%r1, %r42, %r43, %r44;
	mov.u32 	%r45, %ctaid.x;
	mov.u32 	%r46, %ntid.x;
	mov.u32 	%r47, %tid.x;
	mad.lo.s32 	%r2, %r45, %r46, %r47;
	setp.ge.s32 	%p1, %r1, %r41;
	setp.ge.s32 	%p2, %r2, %r40;
	or.pred  	%p3, %p1, %p2;
	@%p3 bra 	$L__BB0_15;
	setp.lt.s32 	%p4, %r39, 1;
	mov.b32 	%r158, 0;
	@%p4 bra 	$L__BB0_14;
	mul.lo.s32 	%r3, %r38, %r1;
	mul.lo.s32 	%r4, %r39, %r1;
	and.b32  	%r5, %r39, 15;
	setp.lt.u32 	%p5, %r39, 16;
	mov.b32 	%r150, 0;
	mov.u32 	%r158, %r150;
	@%p5 bra 	$L__BB0_5;
	and.b32  	%r150, %r39, 2147483632;
	neg.s32 	%r144, %r150;
	add.s64 	%rd3, %rd2, 32;
	mul.wide.u32 	%rd13, %r4, 4;
	add.s64 	%rd14, %rd13, %rd1;
	add.s64 	%rd41, %rd14, 32;
	mov.b32 	%r158, 0;
	mov.u32 	%r143, %r3;
$L__BB0_4:
	.pragma "nounroll";
	mul.wide.s32 	%rd15, %r143, 4;
	add.s64 	%rd16, %rd3, %rd15;
	ld.global.u32 	%r52, [%rd16+-32];
	ld.global.u32 	%r53, [%rd41+-32];
	mad.lo.s32 	%r54, %r53, %r52, %r158;
	ld.global.u32 	%r55, [%rd16+-28];
	ld.global.u32 	%r56, [%rd41+-28];
	mad.lo.s32 	%r57, %r56, %r55, %r54;
	ld.global.u32 	%r58, [%rd16+-24];
	ld.global.u32 	%r59, [%rd41+-24];
	mad.lo.s32 	%r60, %r59, %r58, %r57;
	ld.global.u32 	%r61, [%rd16+-20];
	ld.global.u32 	%r62, [%rd41+-20];
	mad.lo.s32 	%r63, %r62, %r61, %r60;
	ld.global.u32 	%r64, [%rd16+-16];
	ld.global.u32 	%r65, [%rd41+-16];
	mad.lo.s32 	%r66, %r65, %r64, %r63;
	ld.global.u32 	%r67, [%rd16+-12];
	ld.global.u32 	%r68, [%rd41+-12];
	mad.lo.s32 	%r69, %r68, %r67, %r66;
	ld.global.u32 	%r70, [%rd16+-8];
	ld.global.u32 	%r71, [%rd41+-8];
	mad.lo.s32 	%r72, %r71, %r70, %r69;
	ld.global.u32 	%r73, [%rd16+-4];
	ld.global.u32 	%r74, [%rd41+-4];
	mad.lo.s32 	%r75, %r74, %r73, %r72;
	ld.global.u32 	%r76, [%rd16];
	ld.global.u32 	%r77, [%rd41];
	mad.lo.s32 	%r78, %r77, %r76, %r75;
	ld.global.u32 	%r79, [%rd16+4];
	ld.global.u32 	%r80, [%rd41+4];
	mad.lo.s32 	%r81, %r80, %r79, %r78;
	ld.global.u32 	%r82, [%rd16+8];
	ld.global.u32 	%r83, [%rd41+8];
	mad.lo.s32 	%r84, %r83, %r82, %r81;
	ld.global.u32 	%r85, [%rd16+12];
	ld.global.u32 	%r86, [%rd41+12];
	mad.lo.s32 	%r87, %r86, %r85, %r84;
	ld.global.u32 	%r88, [%rd16+16];
	ld.global.u32 	%r89, [%rd41+16];
	mad.lo.s32 	%r90, %r89, %r88, %r87;
	ld.global.u32 	%r91, [%rd16+20];
	ld.global.u32 	%r92, [%rd41+20];
	mad.lo.s32 	%r93, %r92, %r91, %r90;
	ld.global.u32 	%r94, [%rd16+24];
	ld.global.u32 	%r95, [%rd41+24];
	mad.lo.s32 	%r96, %r95, %r94, %r93;
	ld.global.u32 	%r97, [%rd16+28];
	ld.global.u32 	%r98, [%rd41+28];
	mad.lo.s32 	%r158, %r98, %r97, %r96;
	add.s32 	%r144, %r144, 16;
	add.s32 	%r143, %r143, 16;
	add.s64 	%rd41, %rd41, 64;
	setp.ne.s32 	%p6, %r144, 0;
	@%p6 bra 	$L__BB0_4;
$L__BB0_5:
	setp.eq.s32 	%p7, %r5, 0;
	@%p7 bra 	$L__BB0_14;
	and.b32  	%r17, %r39, 7;
	setp.lt.u32 	%p8, %r5, 8;
	@%p8 bra 	$L__BB0_8;
	add.s32 	%r100, %r150, %r3;
	mul.wide.s32 	%rd17, %r100, 4;
	add.s64 	%rd18, %rd2, %rd17;
	ld.global.u32 	%r101, [%rd18];
	add.s32 	%r102, %r150, %r4;
	mul.wide.u32 	%rd19, %r102, 4;
	add.s64 	%rd20, %rd1, %rd19;
	ld.global.u32 	%r103, [%rd20];
	mad.lo.s32 	%r104, %r103, %r101, %r158;
	ld.global.u32 	%r105, [%rd18+4];
	cvt.u64.u32 	%rd21, %r4;
	cvt.u64.u32 	%rd22, %r150;
	add.s64 	%rd23, %rd22, %rd21;
	shl.b64 	%rd24, %rd23, 2;
	add.s64 	%rd25, %rd1, %rd24;
	ld.global.u32 	%r106, [%rd25+4];
	mad.lo.s32 	%r107, %r106, %r105, %r104;
	ld.global.u32 	%r108, [%rd18+8];
	ld.global.u32 	%r109, [%rd25+8];
	mad.lo.s32 	%r110, %r109, %r108, %r107;
	ld.global.u32 	%r111, [%rd18+12];
	ld.global.u32 	%r112, [%rd25+12];
	mad.lo.s32 	%r113, %r112, %r111, %r110;
	ld.global.u32 	%r114, [%rd18+16];
	ld.global.u32 	%r115, [%rd25+16];
	mad.lo.s32 	%r116, %r115, %r114, %r113;
	ld.global.u32 	%r117, [%rd18+20];
	ld.global.u32 	%r118, [%rd25+20];
	mad.lo.s32 	%r119, %r118, %r117, %r116;
	ld.global.u32 	%r120, [%rd18+24];
	ld.global.u32 	%r121, [%rd25+24];
	mad.lo.s32 	%r122, %r121, %r120, %r119;
	ld.global.u32 	%r123, [%rd18+28];
	ld.global.u32 	%r124, [%rd25+28];
	mad.lo.s32 	%r158, %r124, %r123, %r122;
	add.s32 	%r150, %r150, 8;
$L__BB0_8:
	setp.eq.s32 	%p9, %r17, 0;
	@%p9 bra 	$L__BB0_14;
	and.b32  	%r23, %r39, 3;
	setp.lt.u32 	%p10, %r17, 4;
	@%p10 bra 	$L__BB0_11;
	add.s32 	%r126, %r150, %r3;
	mul.wide.s32 	%rd26, %r126, 4;
	add.s64 	%rd27, %rd2, %rd26;
	ld.global.u32 	%r127, [%rd27];
	add.s32 	%r128, %r150, %r4;
	mul.wide.u32 	%rd28, %r128, 4;
	add.s64 	%rd29, %rd1, %rd28;
	ld.global.u32 	%r129, [%rd29];
	mad.lo.s32 	%r130, %r129, %r127, %r158;
	ld.global.u32 	%r131, [%rd27+4];
	cvt.u64.u32 	%rd30, %r4;
	cvt.u64.u32 	%rd31, %r150;
	add.s64 	%rd32, %rd31, %rd30;
	shl.b64 	%rd33, %rd32, 2;
	add.s64 	%rd34, %rd1, %rd33;
	ld.global.u32 	%r132, [%rd34+4];
	mad.lo.s32 	%r133, %r132, %r131, %r130;
	ld.global.u32 	%r134, [%rd27+8];
	ld.global.u32 	%r135, [%rd34+8];
	mad.lo.s32 	%r136, %r135, %r134, %r133;
	ld.global.u32 	%r137, [%rd27+12];
	ld.global.u32 	%r138, [%rd34+12];
	mad.lo.s32 	%r158, %r138, %r137, %r136;
	add.s32 	%r150, %r150, 4;
$L__BB0_11:
	setp.eq.s32 	%p11, %r23, 0;
	@%p11 bra 	$L__BB0_14;
	add.s32 	%r139, %r150, %r4;
	mul.wide.u32 	%rd35, %r139, 4;
	add.s64 	%rd42, %rd1, %rd35;
	add.s32 	%r156, %r150, %r3;
	neg.s32 	%r155, %r23;
$L__BB0_13:
	.pragma "nounroll";
	mul.wide.s32 	%rd36, %r156, 4;
	add.s64 	%rd37, %rd2, %rd36;
	ld.global.u32 	%r140, [%rd37];
	ld.global.u32 	%r141, [%rd42];
	mad.lo.s32 	%r158, %r141, %r140, %r158;
	add.s64 	%rd42, %rd42, 4;
	add.s32 	%r156, %r156, 1;
	add.s32 	%r155, %r155, 1;
	setp.ne.s32 	%p12, %r155, 0;
	@%p12 bra 	$L__BB0_13;
$L__BB0_14:
	mad.lo.s32 	%r142, %r40, %r1, %r2;
	cvta.to.global.u64 	%rd38, %rd10;
	mul.wide.s32 	%rd39, %r142, 4;
	add.s64 	%rd40, %rd38, %rd39;
	st.global.u32 	[%rd40], %r158;
$L__BB0_15:
	ret;

}


// ===== COMPILED SASS (sm_100) =====

	.target	sm_100

	.elftype	@"ET_EXEC"


//--------------------- .note.nv.tkinfo           --------------------------
	.section	.note.nv.tkinfo,"",@"SHT_NOTE"
	.sectionflags	@"SHF_NOTE_NV_TKINFO"
	.tkinfo
        /*0018*/ 	.word	0x00000002
        /*0030*/ 	.string	""
        /*0030*/ 	.string	"ptxas"
        /*0030*/ 	.string	"Cuda compilation tools, release 13.0, V13.0.88"
        /*0030*/ 	.string	"Build cuda_13.0.r13.0/compiler.36424714_0"
        /*0030*/ 	.string	"-arch sm_100 -m 64 "



//--------------------- .note.nv.cuinfo           --------------------------
	.section	.note.nv.cuinfo,"",@"SHT_NOTE"
	.sectionflags	@"SHF_NOTE_NV_CUINFO"
        /*0018*/ 	.short	0x0002
        /*001a*/ 	.short	0x0064
        /*001c*/ 	.short	0x0082
	.zero		2


//--------------------- .nv.info                  --------------------------
	.section	.nv.info,"",@"SHT_CUDA_INFO"
	.align	4


	//----- nvinfo : EIATTR_REGCOUNT
	.align		4
        /*0000*/ 	.byte	0x04, 0x2f
        /*0002*/ 	.short	(.L_1 - .L_0)
	.align		4
.L_0:
        /*0004*/ 	.word	index@(_Z20MultiplicaMatricesCUPiS_S_iiii)
        /*0008*/ 	.word	0x0000001f


	//----- nvinfo : EIATTR_FRAME_SIZE
	.align		4
.L_1:
        /*000c*/ 	.byte	0x04, 0x11
        /*000e*/ 	.short	(.L_3 - .L_2)
	.align		4
.L_2:
        /*0010*/ 	.word	index@(_Z20MultiplicaMatricesCUPiS_S_iiii)
        /*0014*/ 	.word	0x00000000


	//----- nvinfo : EIATTR_MIN_STACK_SIZE
	.align		4
.L_3:
        /*0018*/ 	.byte	0x04, 0x12
        /*001a*/ 	.short	(.L_5 - .L_4)
	.align		4
.L_4:
        /*001c*/ 	.word	index@(_Z20MultiplicaMatricesCUPiS_S_iiii)
        /*0020*/ 	.word	0x00000000
.L_5:


//--------------------- .nv.compat                --------------------------
	.section	.nv.compat,"",@"SHT_CUDA_COMPAT_INFO"
	.align	4
        /*0000*/ 	.byte	0x02, 0x09, 0x00, 0x00, 0x02, 0x02, 0x01, 0x00, 0x02, 0x05, 0x05, 0x00, 0x03, 0x07, 0x01, 0x01
        /*0010*/ 	.byte	0x02, 0x03, 0x00, 0x00, 0x02, 0x06, 0x01, 0x00, 0x04, 0x0b, 0x08, 0x00, 0x09, 0x00, 0x00, 0x00
        /*0020*/ 	.byte	0x00, 0x00, 0x00, 0x00


//--------------------- .nv.info._Z20MultiplicaMatricesCUPiS_S_iiii --------------------------
	.section	.nv.info._Z20MultiplicaMatricesCUPiS_S_iiii,"",@"SHT_CUDA_INFO"
	.sectionflags	@""
	.align	4


	//----- nvinfo : EIATTR_CUDA_API_VERSION
	.align		4
        /*0000*/ 	.byte	0x04, 0x37
        /*0002*/ 	.short	(.L_7 - .L_6)
.L_6:
        /*0004*/ 	.word	0x00000082


	//----- nvinfo : EIATTR_KPARAM_INFO
	.align		4
.L_7:
        /*0008*/ 	.byte	0x04, 0x17
        /*000a*/ 	.short	(.L_9 - .L_8)
.L_8:
        /*000c*/ 	.word	0x00000000
        /*0010*/ 	.short	0x0006
        /*0012*/ 	.short	0x0024
        /*0014*/ 	.byte	0x00, 0xf0, 0x11, 0x00


	//----- nvinfo : EIATTR_KPARAM_INFO
	.align		4
.L_9:
        /*0018*/ 	.byte	0x04, 0x17
        /*001a*/ 	.short	(.L_11 - .L_10)
.L_10:
        /*001c*/ 	.word	0x00000000
        /*0020*/ 	.short	0x0005
        /*0022*/ 	.short	0x0020
        /*0024*/ 	.byte	0x00, 0xf0, 0x11, 0x00


	//----- nvinfo : EIATTR_KPARAM_INFO
	.align		4
.L_11:
        /*0028*/ 	.byte	0x04, 0x17
        /*002a*/ 	.short	(.L_13 - .L_12)
.L_12:
        /*002c*/ 	.word	0x00000000
        /*0030*/ 	.short	0x0004
        /*0032*/ 	.short	0x001c
        /*0034*/ 	.byte	0x00, 0xf0, 0x11, 0x00


	//----- nvinfo : EIATTR_KPARAM_INFO
	.align		4
.L_13:
        /*0038*/ 	.byte	0x04, 0x17
        /*003a*/ 	.short	(.L_15 - .L_14)
.L_14:
        /*003c*/ 	.word	0x00000000
        /*0040*/ 	.short	0x0003
        /*0042*/ 	.short	0x0018
        /*0044*/ 	.byte	0x00, 0xf0, 0x11, 0x00


	//----- nvinfo : EIATTR_KPARAM_INFO
	.align		4
.L_15:
        /*0048*/ 	.byte	0x04, 0x17
        /*004a*/ 	.short	(.L_17 - .L_16)
.L_16:
        /*004c*/ 	.word	0x00000000
        /*0050*/ 	.short	0x0002
        /*0052*/ 	.short	0x0010
        /*0054*/ 	.byte	0x00, 0xf5, 0x21, 0x00


	//----- nvinfo : EIATTR_KPARAM_INFO
	.align		4
.L_17:
        /*0058*/ 	.byte	0x04, 0x17
        /*005a*/ 	.short	(.L_19 - .L_18)
.L_18:
        /*005c*/ 	.word	0x00000000
        /*0060*/ 	.short	0x0001
        /*0062*/ 	.short	0x0008
        /*0064*/ 	.byte	0x00, 0xf5, 0x21, 0x00


	//----- nvinfo : EIATTR_KPARAM_INFO
	.align		4
.L_19:
        /*0068*/ 	.byte	0x04, 0x17
        /*006a*/ 	.short	(.L_21 - .L_20)
.L_20:
        /*006c*/ 	.word	0x00000000
        /*0070*/ 	.short	0x0000
        /*0072*/ 	.short	0x0000
        /*0074*/ 	.byte	0x00, 0xf5, 0x21, 0x00


	//----- nvinfo : EIATTR_SPARSE_MMA_MASK
	.align		4
.L_21:
        /*0078*/ 	.byte	0x03, 0x50
        /*007a*/ 	.short	0x0000


	//----- nvinfo : EIATTR_MAXREG_COUNT
	.align		4
        /*007c*/ 	.byte	0x03, 0x1b
        /*007e*/ 	.short	0x00ff


	//----- nvinfo : EIATTR_MERCURY_ISA_VERSION
	.align		4
        /*0080*/ 	.byte	0x03, 0x5f
        /*0082*/ 	.short	0x0101


	//----- nvinfo : EIATTR_VRC_CTA_INIT_COUNT
	.align		4
        /*0084*/ 	.byte	0x02, 0x4a
	.zero		1
	.zero		1


	//----- nvinfo : EIATTR_EXIT_INSTR_OFFSETS
	.align		4
        /*0088*/ 	.byte	0x04, 0x1c
        /*008a*/ 	.short	(.L_23 - .L_22)


	//   ....[0]....
.L_22:
        /*008c*/ 	.word	0x000000d0


	//   ....[1]....
        /*0090*/ 	.word	0x00000be0


	//----- nvinfo : EIATTR_CBANK_PARAM_SIZE
	.align		4
.L_23:
        /*0094*/ 	.byte	0x03, 0x19
        /*0096*/ 	.short	0x0028


	//----- nvinfo : EIATTR_PARAM_CBANK
	.align		4
        /*0098*/ 	.byte	0x04, 0x0a
        /*009a*/ 	.short	(.L_25 - .L_24)
	.align		4
.L_24:
        /*009c*/ 	.word	index@(.nv.constant0._Z20MultiplicaMatricesCUPiS_S_iiii)
        /*00a0*/ 	.short	0x0380
        /*00a2*/ 	.short	0x0028


	//----- nvinfo : EIATTR_SW_WAR
	.align		4
.L_25:
        /*00a4*/ 	.byte	0x04, 0x36
        /*00a6*/ 	.short	(.L_27 - .L_26)
.L_26:
        /*00a8*/ 	.word	0x00000008
.L_27:


//--------------------- .nv.callgraph             --------------------------
	.section	.nv.callgraph,"",@"SHT_CUDA_CALLGRAPH"
	.align	4
	.sectionentsize	8
	.align		4
        /*0000*/ 	.word	0x00000000
	.align		4
        /*0004*/ 	.word	0xffffffff
	.align		4
        /*0008*/ 	.word	0x00000000
	.align		4
        /*000c*/ 	.word	0xfffffffe
	.align		4
        /*0010*/ 	.word	0x00000000
	.align		4
        /*0014*/ 	.word	0xfffffffd
	.align		4
        /*0018*/ 	.word	0x00000000
	.align		4
        /*001c*/ 	.word	0xfffffffc


//--------------------- .text._Z20MultiplicaMatricesCUPiS_S_iiii --------------------------
	.section	.text._Z20MultiplicaMatricesCUPiS_S_iiii,"ax",@progbits
	.align	128
        .global         _Z20MultiplicaMatricesCUPiS_S_iiii
        .type           _Z20MultiplicaMatricesCUPiS_S_iiii,@function
        .size           _Z20MultiplicaMatricesCUPiS_S_iiii,(.L_x_7 - _Z20MultiplicaMatricesCUPiS_S_iiii)
        .other          _Z20MultiplicaMatricesCUPiS_S_iiii,@"STO_CUDA_ENTRY STV_DEFAULT"
_Z20MultiplicaMatricesCUPiS_S_iiii:
.text._Z20MultiplicaMatricesCUPiS_S_iiii:
[----:B------:R-:W-:Y:S01]  /*0000*/  LDC R1, c[0x0][0x37c] ;  /* 0x0000df00ff017b82 */ /* 0x000fe20000000800 */
[----:B------:R-:W0:Y:S07]  /*0010*/  S2R R3, SR_TID.X ;  /* 0x0000000000037919 */ /* 0x000e2e0000002100 */
[----:B------:R-:W1:Y:S01]  /*0020*/  LDC R7, c[0x0][0x364] ;  /* 0x0000d900ff077b82 */ /* 0x000e620000000800 */
[----:B------:R-:W2:Y:S01]  /*0030*/  LDCU UR11, c[0x0][0x3a4] ;  /* 0x00007480ff0b77ac */ /* 0x000ea20008000800 */
[----:B------:R-:W1:Y:S01]  /*0040*/  S2R R2, SR_TID.Y ;  /* 0x0000000000027919 */ /* 0x000e620000002200 */
[----:B------:R-:W3:Y:S05]  /*0050*/  LDCU UR6, c[0x0][0x398] ;  /* 0x00007300ff0677ac */ /* 0x000eea0008000800 */
[----:B------:R-:W0:Y:S08]  /*0060*/  S2UR UR5, SR_CTAID.X ;  /* 0x00000000000579c3 */ /* 0x000e300000002500 */
[----:B------:R-:W0:Y:S08]  /*0070*/  LDC R0, c[0x0][0x360] ;  /* 0x0000d800ff007b82 */ /* 0x000e300000000800 */
[----:B------:R-:W1:Y:S01]  /*0080*/  S2UR UR4, SR_CTAID.Y ;  /* 0x00000000000479c3 */ /* 0x000e620000002600 */
[----:B0-----:R-:W-:-:S05]  /*0090*/  IMAD R0, R0, UR5, R3 ;  /* 0x0000000500007c24 */ /* 0x001fca000f8e0203 */
[----:B--2---:R-:W-:Y:S01]  /*00a0*/  ISETP.GE.AND P0, PT, R0, UR11, PT ;  /* 0x0000000b00007c0c */ /* 0x004fe2000bf06270 */
[----:B-1----:R-:W-:-:S05]  /*00b0*/  IMAD R7, R7, UR4, R2 ;  /* 0x0000000407077c24 */ /* 0x002fca000f8e0202 */
[----:B---3--:R-:W-:-:S13]  /*00c0*/  ISETP.GE.OR P0, PT, R7, UR6, P0 ;  /* 0x0000000607007c0c */ /* 0x008fda0008706670 */
[----:B------:R-:W-:Y:S05]  /*00d0*/  @P0 EXIT ;  /* 0x000000000000094d */ /* 0x000fea0003800000 */
[----:B------:R-:W0:Y:S01]  /*00e0*/  LDCU UR7, c[0x0][0x3a0] ;  /* 0x00007400ff0777ac */ /* 0x000e220008000800 */
[----:B------:R-:W-:Y:S01]  /*00f0*/  HFMA2 R14, -RZ, RZ, 0, 0 ;  /* 0x00000000ff0e7431 */ /* 0x000fe200000001ff */
[----:B------:R-:W1:Y:S01]  /*0100*/  LDCU.64 UR12, c[0x0][0x358] ;  /* 0x00006b00ff0c77ac */ /* 0x000e620008000a00 */
[----:B0-----:R-:W-:-:S09]  /*0110*/  UISETP.GE.AND UP0, UPT, UR7, 0x1, UPT ;  /* 0x000000010700788c */ /* 0x001fd2000bf06270 */
[----:B-1----:R-:W-:Y:S05]  /*0120*/  BRA.U !UP0, `(.L_x_0) ;  /* 0x00000009089c7547 */ /* 0x002fea000b800000 */
[----:B------:R-:W0:Y:S01]  /*0130*/  LDCU UR5, c[0x0][0x39c] ;  /* 0x00007380ff0577ac */ /* 0x000e220008000800 */
[----:B------:R-:W-:Y:S01]  /*0140*/  IMAD R8, R7, UR7, RZ ;  /* 0x0000000707087c24 */ /* 0x000fe2000f8e02ff */
[----:B------:R-:W-:Y:S01]  /*0150*/  MOV R14, RZ ;  /* 0x000000ff000e7202 */ /* 0x000fe20000000f00 */
[----:B------:R-:W-:Y:S02]  /*0160*/  UISETP.GE.U32.AND UP1, UPT, UR7, 0x10, UPT ;  /* 0x000000100700788c */ /* 0x000fe4000bf26070 */
[----:B------:R-:W-:Y:S01]  /*0170*/  ULOP3.LUT UR10, UR7, 0xf, URZ, 0xc0, !UPT ;  /* 0x0000000f070a7892 */ /* 0x000fe2000f8ec0ff */
[----:B------:R-:W-:-:S03]  /*0180*/  UMOV UR4, URZ ;  /* 0x000000ff00047c82 */ /* 0x000fc60008000000 */
[----:B------:R-:W-:Y:S01]  /*0190*/  UISETP.NE.AND UP0, UPT, UR10, URZ, UPT ;  /* 0x000000ff0a00728c */ /* 0x000fe2000bf05270 */
[----:B0-----:R-:W-:Y:S02]  /*01a0*/  IMAD R9, R7, UR5, RZ ;  /* 0x0000000507097c24 */ /* 0x001fe4000f8e02ff */
[----:B------:R-:W-:Y:S08]  /*01b0*/  BRA.U !UP1, `(.L_x_1) ;  /* 0x0000000509107547 */ /* 0x000ff0000b800000 */
[----:B------:R-:W0:Y:S01]  /*01c0*/  LDC.64 R2, c[0x0][0x388] ;  /* 0x0000e200ff027b82 */ /* 0x000e220000000a00 */
[----:B------:R-:W1:Y:S01]  /*01d0*/  LDCU.64 UR8, c[0x0][0x380] ;  /* 0x00007000ff0877ac */ /* 0x000e620008000a00 */
[----:B------:R-:W-:Y:S02]  /*01e0*/  MOV R14, RZ ;  /* 0x000000ff000e7202 */ /* 0x000fe40000000f00 */
[----:B------:R-:W-:Y:S01]  /*01f0*/  MOV R6, R9 ;  /* 0x0000000900067202 */ /* 0x000fe20000000f00 */
[----:B------:R-:W-:Y:S02]  /*0200*/  ULOP3.LUT UR4, UR7, 0x7ffffff0, URZ, 0xc0, !UPT ;  /* 0x7ffffff007047892 */ /* 0x000fe4000f8ec0ff */
[----:B-1----:R-:W-:Y:S02]  /*0210*/  UIADD3 UR5, UP1, UPT, UR8, 0x20, URZ ;  /* 0x0000002008057890 */ /* 0x002fe4000ff3e0ff */
[----:B------:R-:W-:Y:S02]  /*0220*/  UIADD3 UR8, UPT, UPT, -UR4, URZ, URZ ;  /* 0x000000ff04087290 */ /* 0x000fe4000fffe1ff */
[----:B------:R-:W-:Y:S01]  /*0230*/  UIADD3.X UR6, UPT, UPT, URZ, UR9, URZ, UP1, !UPT ;  /* 0x00000009ff067290 */ /* 0x000fe20008ffe4ff */
[----:B0-----:R-:W-:-:S03]  /*0240*/  IMAD.WIDE.U32 R2, R8, 0x4, R2 ;  /* 0x0000000408027825 */ /* 0x001fc600078e0002 */
[----:B------:R-:W-:-:S04]  /*0250*/  IADD3 R2, P0, PT, R2, 0x20, RZ ;  /* 0x0000002002027810 */ /* 0x000fc80007f1e0ff */
[----:B------:R-:W-:-:S09]  /*0260*/  IADD3.X R3, PT, PT, RZ, R3, RZ, P0, !PT ;  /* 0x00000003ff037210 */ /* 0x000fd200007fe4ff */
.L_x_2:
[----:B------:R-:W-:Y:S01]  /*0270*/  MOV R4, UR5 ;  /* 0x0000000500047c02 */ /* 0x000fe20008000f00 */
[----:B------:R-:W2:Y:S01]  /*0280*/  LDG.E R16, desc[UR12][R2.64+-0x20] ;  /* 0xffffe00c02107981 */ /* 0x000ea2000c1e1900 */
[----:B------:R-:W-:-:S03]  /*0290*/  MOV R5, UR6 ;  /* 0x0000000600057c02 */ /* 0x000fc60008000f00 */
[----:B------:R-:W3:Y:S01]  /*02a0*/  LDG.E R24, desc[UR12][R2.64+-0x1c] ;  /* 0xffffe40c02187981 */ /* 0x000ee2000c1e1900 */
[----:B------:R-:W-:-:S03]  /*02b0*/  IMAD.WIDE R4, R6, 0x4, R4 ;  /* 0x0000000406047825 */ /* 0x000fc600078e0204 */
[----:B------:R-:W4:Y:S04]  /*02c0*/  LDG.E R18, desc[UR12][R2.64+-0x18] ;  /* 0xffffe80c02127981 */ /* 0x000f28000c1e1900 */
[----:B------:R-:W2:Y:S04]  /*02d0*/  LDG.E R15, desc[UR12][R4.64+-0x20] ;  /* 0xffffe00c040f7981 */ /* 0x000ea8000c1e1900 */
[----:B------:R-:W3:Y:S04]  /*02e0*/  LDG.E R17, desc[UR12][R4.64+-0x1c] ;  /* 0xffffe40c04117981 */ /* 0x000ee8000c1e1900 */
[----:B------:R-:W4:Y:S04]  /*02f0*/  LDG.E R19, desc[UR12][R4.64+-0x18] ;  /* 0xffffe80c04137981 */ /* 0x000f28000c1e1900 */
[----:B------:R-:W5:Y:S04]  /*0300*/  LDG.E R20, desc[UR12][R2.64+-0x14] ;  /* 0xffffec0c02147981 */ /* 0x000f68000c1e1900 */
        /* <DEDUP_REMOVED lines=9> */
[----:B------:R-:W5:Y:S01]  /*03a0*/  LDG.E R27, desc[UR12][R2.64+0x1c] ;  /* 0x00001c0c021b7981 */ /* 0x000f62000c1e1900 */
[----:B--2---:R-:W-:-:S03]  /*03b0*/  IMAD R16, R15, R16, R14 ;  /* 0x000000100f107224 */ /* 0x004fc600078e020e */
[----:B------:R-:W2:Y:S01]  /*03c0*/  LDG.E R15, desc[UR12][R2.64+-0x4] ;  /* 0xfffffc0c020f7981 */ /* 0x000ea2000c1e1900 */
[----:B---3--:R-:W-:-:S03]  /*03d0*/  IMAD R24, R17, R24, R16 ;  /* 0x0000001811187224 */ /* 0x008fc600078e0210 */
[----:B------:R-:W2:Y:S01]  /*03e0*/  LDG.E R14, desc[UR12][R4.64+-0x4] ;  /* 0xfffffc0c040e7981 */ /* 0x000ea2000c1e1900 */
[----:B----4-:R-:W-:-:S03]  /*03f0*/  IMAD R24, R19, R18, R24 ;  /* 0x0000001213187224 */ /* 0x010fc600078e0218 */
[----:B------:R-:W3:Y:S04]  /*0400*/  LDG.E R16, desc[UR12][R2.64] ;  /* 0x0000000c02107981 */ /* 0x000ee8000c1e1900 */
[----:B------:R-:W3:Y:S01]  /*0410*/  LDG.E R17, desc[UR12][R4.64] ;  /* 0x0000000c04117981 */ /* 0x000ee2000c1e1900 */
[----:B-----5:R-:W-:-:S03]  /*0420*/  IMAD R24, R21, R20, R24 ;  /* 0x0000001415187224 */ /* 0x020fc600078e0218 */
[----:B------:R-:W4:Y:S04]  /*0430*/  LDG.E R19, desc[UR12][R2.64+0x4] ;  /* 0x0000040c02137981 */ /* 0x000f28000c1e1900 */
[----:B------:R-:W4:Y:S01]  /*0440*/  LDG.E R18, desc[UR12][R4.64+0x4] ;  /* 0x0000040c04127981 */ /* 0x000f22000c1e1900 */
[----:B------:R-:W-:-:S03]  /*0450*/  IMAD R24, R23, R22, R24 ;  /* 0x0000001617187224 */ /* 0x000fc600078e0218 */
[----:B------:R-:W5:Y:S04]  /*0460*/  LDG.E R21, desc[UR12][R2.64+0x8] ;  /* 0x0000080c02157981 */ /* 0x000f68000c1e1900 */
[----:B------:R-:W5:Y:S01]  /*0470*/  LDG.E R20, desc[UR12][R4.64+0x8] ;  /* 0x0000080c04147981 */ /* 0x000f62000c1e1900 */
[----:B------:R-:W-:-:S03]  /*0480*/  IMAD R24, R11, R10, R24 ;  /* 0x0000000a0b187224 */ /* 0x000fc600078e0218 */
[----:B------:R-:W5:Y:S04]  /*0490*/  LDG.E R23, desc[UR12][R2.64+0xc] ;  /* 0x00000c0c02177981 */ /* 0x000f68000c1e1900 */
[----:B------:R-:W5:Y:S04]  /*04a0*/  LDG.E R22, desc[UR12][R4.64+0xc] ;  /* 0x00000c0c04167981 */ /* 0x000f68000c1e1900 */
[----:B------:R-:W5:Y:S01]  /*04b0*/  LDG.E R10, desc[UR12][R2.64+0x10] ;  /* 0x0000100c020a7981 */ /* 0x000f62000c1e1900 */
[----:B------:R-:W-:-:S03]  /*04c0*/  IMAD R28, R13, R12, R24 ;  /* 0x0000000c0d1c7224 */ /* 0x000fc600078e0218 */
[----:B------:R-:W5:Y:S04]  /*04d0*/  LDG.E R11, desc[UR12][R4.64+0x10] ;  /* 0x0000100c040b7981 */ /* 0x000f68000c1e1900 */
[----:B------:R-:W5:Y:S04]  /*04e0*/  LDG.E R24, desc[UR12][R4.64+0x14] ;  /* 0x0000140c04187981 */ /* 0x000f68000c1e1900 */
[----:B------:R0:W5:Y:S04]  /*04f0*/  LDG.E R12, desc[UR12][R2.64+0x18] ;  /* 0x0000180c020c7981 */ /* 0x000168000c1e1900 */
[----:B------:R-:W5:Y:S01]  /*0500*/  LDG.E R13, desc[UR12][R4.64+0x18] ;  /* 0x0000180c040d7981 */ /* 0x000f62000c1e1900 */
[----:B------:R-:W-:-:S04]  /*0510*/  UIADD3 UR8, UPT, UPT, UR8, 0x10, URZ ;  /* 0x0000001008087890 */ /* 0x000fc8000fffe0ff */
[----:B------:R-:W-:Y:S01]  /*0520*/  UISETP.NE.AND UP1, UPT, UR8, URZ, UPT ;  /* 0x000000ff0800728c */ /* 0x000fe2000bf25270 */
[----:B0-----:R-:W-:Y:S02]  /*0530*/  IADD3 R2, P0, PT, R2, 0x40, RZ ;  /* 0x0000004002027810 */ /* 0x001fe40007f1e0ff */
[----:B------:R-:W-:Y:S02]  /*0540*/  IADD3 R6, PT, PT, R6, 0x10, RZ ;  /* 0x0000001006067810 */ /* 0x000fe40007ffe0ff */
[----:B------:R-:W-:Y:S01]  /*0550*/  IADD3.X R3, PT, PT, RZ, R3, RZ, P0, !PT ;  /* 0x00000003ff037210 */ /* 0x000fe200007fe4ff */
[----:B--2---:R-:W-:-:S04]  /*0560*/  IMAD R14, R14, R15, R28 ;  /* 0x0000000f0e0e7224 */ /* 0x004fc800078e021c */
[----:B---3--:R-:W-:-:S04]  /*0570*/  IMAD R14, R17, R16, R14 ;  /* 0x00000010110e7224 */ /* 0x008fc800078e020e */
[----:B----4-:R-:W-:-:S04]  /*0580*/  IMAD R14, R18, R19, R14 ;  /* 0x00000013120e7224 */ /* 0x010fc800078e020e */
[----:B-----5:R-:W-:-:S04]  /*0590*/  IMAD R14, R20, R21, R14 ;  /* 0x00000015140e7224 */ /* 0x020fc800078e020e */
[----:B------:R-:W-:-:S04]  /*05a0*/  IMAD R14, R22, R23, R14 ;  /* 0x00000017160e7224 */ /* 0x000fc800078e020e */
[----:B------:R-:W-:-:S04]  /*05b0*/  IMAD R10, R11, R10, R14 ;  /* 0x0000000a0b0a7224 */ /* 0x000fc800078e020e */
[----:B------:R-:W-:-:S04]  /*05c0*/  IMAD R10, R24, R25, R10 ;  /* 0x00000019180a7224 */ /* 0x000fc800078e020a */
[----:B------:R-:W-:-:S04]  /*05d0*/  IMAD R10, R13, R12, R10 ;  /* 0x0000000c0d0a7224 */ /* 0x000fc800078e020a */
[----:B------:R-:W-:Y:S01]  /*05e0*/  IMAD R14, R26, R27, R10 ;  /* 0x0000001b1a0e7224 */ /* 0x000fe200078e020a */
[----:B------:R-:W-:Y:S06]  /*05f0*/  BRA.U UP1, `(.L_x_2) ;  /* 0xfffffffd011c7547 */ /* 0x000fec000b83ffff */
.L_x_1:
[----:B------:R-:W-:Y:S05]  /*0600*/  BRA.U !UP0, `(.L_x_0) ;  /* 0x0000000508647547 */ /* 0x000fea000b800000 */
[----:B------:R-:W-:Y:S02]  /*0610*/  UISETP.GE.U32.AND UP0, UPT, UR10, 0x8, UPT ;  /* 0x000000080a00788c */ /* 0x000fe4000bf06070 */
[----:B------:R-:W-:-:S04]  /*0620*/  ULOP3.LUT UR6, UR7, 0x7, URZ, 0xc0, !UPT ;  /* 0x0000000707067892 */ /* 0x000fc8000f8ec0ff */
[----:B------:R-:W-:-:S03]  /*0630*/  UISETP.NE.AND UP1, UPT, UR6, URZ, UPT ;  /* 0x000000ff0600728c */ /* 0x000fc6000bf25270 */
[----:B------:R-:W-:Y:S08]  /*0640*/  BRA.U !UP0, `(.L_x_3) ;  /* 0x0000000108907547 */ /* 0x000ff0000b800000 */
[----:B------:R-:W0:Y:S01]  /*0650*/  LDC.64 R10, c[0x0][0x388] ;  /* 0x0000e200ff0a7b82 */ /* 0x000e220000000a00 */
[----:B------:R-:W1:Y:S01]  /*0660*/  LDCU.64 UR8, c[0x0][0x388] ;  /* 0x00007100ff0877ac */ /* 0x000e620008000a00 */
[C---:B------:R-:W-:Y:S02]  /*0670*/  IADD3 R13, PT, PT, R8.reuse, UR4, RZ ;  /* 0x00000004080d7c10 */ /* 0x040fe4000fffe0ff */
[----:B------:R-:W-:Y:S02]  /*0680*/  IADD3 R6, P0, PT, R8, UR4, RZ ;  /* 0x0000000408067c10 */ /* 0x000fe4000ff1e0ff */
[----:B------:R-:W-:Y:S02]  /*0690*/  IADD3 R3, PT, PT, R9, UR4, RZ ;  /* 0x0000000409037c10 */ /* 0x000fe4000fffe0ff */
[----:B------:R-:W2:Y:S01]  /*06a0*/  LDC.64 R4, c[0x0][0x380] ;  /* 0x0000e000ff047b82 */ /* 0x000ea20000000a00 */
[----:B0-----:R-:W-:Y:S01]  /*06b0*/  IMAD.WIDE.U32 R10, R13, 0x4, R10 ;  /* 0x000000040d0a7825 */ /* 0x001fe200078e000a */
[----:B------:R-:W-:-:S02]  /*06c0*/  IADD3.X R13, PT, PT, RZ, RZ, RZ, P0, !PT ;  /* 0x000000ffff0d7210 */ /* 0x000fc400007fe4ff */
[C---:B-1----:R-:W-:Y:S02]  /*06d0*/  LEA R2, P0, R6.reuse, UR8, 0x2 ;  /* 0x0000000806027c11 */ /* 0x042fe4000f8010ff */
[----:B------:R-:W3:Y:S01]  /*06e0*/  LDG.E R16, desc[UR12][R10.64] ;  /* 0x0000000c0a107981 */ /* 0x000ee2000c1e1900 */
[----:B--2---:R-:W-:Y:S01]  /*06f0*/  IMAD.WIDE R4, R3, 0x4, R4 ;  /* 0x0000000403047825 */ /* 0x004fe200078e0204 */
[----:B------:R-:W-:-:S04]  /*0700*/  LEA.HI.X R3, R6, UR9, R13, 0x2, P0 ;  /* 0x0000000906037c11 */ /* 0x000fc800080f140d */
[----:B------:R-:W3:Y:S04]  /*0710*/  LDG.E R15, desc[UR12][R4.64] ;  /* 0x0000000c040f7981 */ /* 0x000ee8000c1e1900 */
[----:B------:R-:W2:Y:S04]  /*0720*/  LDG.E R18, desc[UR12][R4.64+0x4] ;  /* 0x0000040c04127981 */ /* 0x000ea8000c1e1900 */
[----:B------:R-:W2:Y:S04]  /*0730*/  LDG.E R17, desc[UR12][R2.64+0x4] ;  /* 0x0000040c02117981 */ /* 0x000ea8000c1e1900 */
[----:B------:R-:W4:Y:S04]  /*0740*/  LDG.E R20, desc[UR12][R4.64+0x8] ;  /* 0x0000080c04147981 */ /* 0x000f28000c1e1900 */
        /* <DEDUP_REMOVED lines=11> */
[----:B------:R-:W-:Y:S01]  /*0800*/  UIADD3 UR4, UPT, UPT, UR4, 0x8, URZ ;  /* 0x0000000804047890 */ /* 0x000fe2000fffe0ff */
[----:B---3--:R-:W-:-:S04]  /*0810*/  IMAD R15, R15, R16, R14 ;  /* 0x000000100f0f7224 */ /* 0x008fc800078e020e */
[----:B--2---:R-:W-:-:S04]  /*0820*/  IMAD R15, R18, R17, R15 ;  /* 0x00000011120f7224 */ /* 0x004fc800078e020f */
[----:B----4-:R-:W-:-:S04]  /*0830*/  IMAD R15, R20, R19, R15 ;  /* 0x00000013140f7224 */ /* 0x010fc800078e020f */
[----:B-----5:R-:W-:-:S04]  /*0840*/  IMAD R15, R22, R21, R15 ;  /* 0x00000015160f7224 */ /* 0x020fc800078e020f */
[----:B------:R-:W-:-:S04]  /*0850*/  IMAD R15, R24, R23, R15 ;  /* 0x00000017180f7224 */ /* 0x000fc800078e020f */
[----:B------:R-:W-:-:S04]  /*0860*/  IMAD R12, R12, R13, R15 ;  /* 0x0000000d0c0c7224 */ /* 0x000fc800078e020f */
[----:B------:R-:W-:-:S04]  /*0870*/  IMAD R11, R6, R11, R12 ;  /* 0x0000000b060b7224 */ /* 0x000fc800078e020c */
[----:B------:R-:W-:-:S07]  /*0880*/  IMAD R14, R25, R10, R11 ;  /* 0x0000000a190e7224 */ /* 0x000fce00078e020b */
.L_x_3:
        /* <DEDUP_REMOVED lines=13> */
[----:B-1----:R-:W-:-:S03]  /*0960*/  LEA R2, P0, R6, UR6, 0x2 ;  /* 0x0000000606027c11 */ /* 0x002fc6000f8010ff */
[----:B------:R-:W3:Y:S01]  /*0970*/  LDG.E R10, desc[UR12][R10.64] ;  /* 0x0000000c0a0a7981 */ /* 0x000ee2000c1e1900 */
[----:B------:R-:W-:Y:S01]  /*0980*/  LEA.HI.X R3, R6, UR7, R3, 0x2, P0 ;  /* 0x0000000706037c11 */ /* 0x000fe200080f1403 */
[----:B--2---:R-:W-:-:S04]  /*0990*/  IMAD.WIDE R4, R13, 0x4, R4 ;  /* 0x000000040d047825 */ /* 0x004fc800078e0204 */
[----:B------:R-:W2:Y:S04]  /*09a0*/  LDG.E R12, desc[UR12][R2.64+0x4] ;  /* 0x0000040c020c7981 */ /* 0x000ea8000c1e1900 */
[----:B------:R-:W3:Y:S04]  /*09b0*/  LDG.E R13, desc[UR12][R4.64] ;  /* 0x0000000c040d7981 */ /* 0x000ee8000c1e1900 */
[----:B------:R-:W2:Y:S04]  /*09c0*/  LDG.E R6, desc[UR12][R4.64+0x4] ;  /* 0x0000040c04067981 */ /* 0x000ea8000c1e1900 */
[----:B------:R-:W4:Y:S04]  /*09d0*/  LDG.E R15, desc[UR12][R4.64+0x8] ;  /* 0x0000080c040f7981 */ /* 0x000f28000c1e1900 */
[----:B------:R-:W4:Y:S04]  /*09e0*/  LDG.E R16, desc[UR12][R2.64+0x8] ;  /* 0x0000080c02107981 */ /* 0x000f28000c1e1900 */
[----:B------:R-:W5:Y:S04]  /*09f0*/  LDG.E R18, desc[UR12][R2.64+0xc] ;  /* 0x00000c0c02127981 */ /* 0x000f68000c1e1900 */
[----:B------:R-:W5:Y:S01]  /*0a00*/  LDG.E R17, desc[UR12][R4.64+0xc] ;  /* 0x00000c0c04117981 */ /* 0x000f62000c1e1900 */
[----:B------:R-:W-:Y:S01]  /*0a10*/  UIADD3 UR4, UPT, UPT, UR4, 0x4, URZ ;  /* 0x0000000404047890 */ /* 0x000fe2000fffe0ff */
[----:B---3--:R-:W-:-:S04]  /*0a20*/  IMAD R13, R13, R10, R14 ;  /* 0x0000000a0d0d7224 */ /* 0x008fc800078e020e */
[----:B--2---:R-:W-:-:S04]  /*0a30*/  IMAD R6, R6, R12, R13 ;  /* 0x0000000c06067224 */ /* 0x004fc800078e020d */
[----:B----4-:R-:W-:-:S04]  /*0a40*/  IMAD R6, R15, R16, R6 ;  /* 0x000000100f067224 */ /* 0x010fc800078e0206 */
[----:B-----5:R-:W-:-:S07]  /*0a50*/  IMAD R14, R17, R18, R6 ;  /* 0x00000012110e7224 */ /* 0x020fce00078e0206 */
.L_x_4:
[----:B------:R-:W-:Y:S05]  /*0a60*/  BRA.U !UP1, `(.L_x_0) ;  /* 0x00000001094c7547 */ /* 0x000fea000b800000 */
[----:B------:R-:W0:Y:S01]  /*0a70*/  LDC.64 R4, c[0x0][0x388] ;  /* 0x0000e200ff047b82 */ /* 0x000e220000000a00 */
[----:B------:R-:W-:Y:S01]  /*0a80*/  IADD3 R11, PT, PT, R8, UR4, RZ ;  /* 0x00000004080b7c10 */ /* 0x000fe2000fffe0ff */
[----:B------:R-:W-:-:S06]  /*0a90*/  UIADD3 UR5, UPT, UPT, -UR5, URZ, URZ ;  /* 0x000000ff05057290 */ /* 0x000fcc000fffe1ff */
[----:B------:R-:W1:Y:S01]  /*0aa0*/  LDC.64 R2, c[0x0][0x380] ;  /* 0x0000e000ff027b82 */ /* 0x000e620000000a00 */
[----:B0-----:R-:W-:Y:S01]  /*0ab0*/  IMAD.WIDE.U32 R4, R11, 0x4, R4 ;  /* 0x000000040b047825 */ /* 0x001fe200078e0004 */
[----:B------:R-:W-:Y:S02]  /*0ac0*/  IADD3 R11, PT, PT, R9, UR4, RZ ;  /* 0x00000004090b7c10 */ /* 0x000fe4000fffe0ff */
[----:B------:R-:W-:Y:S02]  /*0ad0*/  MOV R8, R4 ;  /* 0x0000000400087202 */ /* 0x000fe40000000f00 */
[----:B------:R-:W-:-:S07]  /*0ae0*/  MOV R13, R5 ;  /* 0x00000005000d7202 */ /* 0x000fce0000000f00 */
.L_x_5:
[----:B-1----:R-:W-:Y:S01]  /*0af0*/  IMAD.WIDE R4, R11, 0x4, R2 ;  /* 0x000000040b047825 */ /* 0x002fe200078e0202 */
[----:B------:R-:W-:-:S05]  /*0b00*/  MOV R9, R13 ;  /* 0x0000000d00097202 */ /* 0x000fca0000000f00 */
[----:B------:R-:W2:Y:S04]  /*0b10*/  LDG.E R5, desc[UR12][R4.64] ;  /* 0x0000000c04057981 */ /* 0x000ea8000c1e1900 */
[----:B------:R0:W2:Y:S01]  /*0b20*/  LDG.E R6, desc[UR12][R8.64] ;  /* 0x0000000c08067981 */ /* 0x0000a2000c1e1900 */
[----:B------:R-:W-:Y:S01]  /*0b30*/  UIADD3 UR5, UPT, UPT, UR5, 0x1, URZ ;  /* 0x0000000105057890 */ /* 0x000fe2000fffe0ff */
[----:B------:R-:W-:-:S03]  /*0b40*/  IADD3 R11, PT, PT, R11, 0x1, RZ ;  /* 0x000000010b0b7810 */ /* 0x000fc60007ffe0ff */
[----:B------:R-:W-:Y:S01]  /*0b50*/  UISETP.NE.AND UP0, UPT, UR5, URZ, UPT ;  /* 0x000000ff0500728c */ /* 0x000fe2000bf05270 */
[----:B0-----:R-:W-:-:S04]  /*0b60*/  IADD3 R8, P0, PT, R8, 0x4, RZ ;  /* 0x0000000408087810 */ /* 0x001fc80007f1e0ff */
[----:B------:R-:W-:Y:S01]  /*0b70*/  IADD3.X R13, PT, PT, RZ, R13, RZ, P0, !PT ;  /* 0x0000000dff0d7210 */ /* 0x000fe200007fe4ff */
[----:B--2---:R-:W-:-:S03]  /*0b80*/  IMAD R14, R5, R6, R14 ;  /* 0x00000006050e7224 */ /* 0x004fc600078e020e */
[----:B------:R-:W-:Y:S05]  /*0b90*/  BRA.U UP0, `(.L_x_5) ;  /* 0xfffffffd00d47547 */ /* 0x000fea000b83ffff */
.L_x_0:
[----:B------:R-:W0:Y:S01]  /*0ba0*/  LDC.64 R2, c[0x0][0x390] ;  /* 0x0000e400ff027b82 */ /* 0x000e220000000a00 */
[----:B------:R-:W-:-:S04]  /*0bb0*/  IMAD R7, R7, UR11, R0 ;  /* 0x0000000b07077c24 */ /* 0x000fc8000f8e0200 */
[----:B0-----:R-:W-:-:S05]  /*0bc0*/  IMAD.WIDE R2, R7, 0x4, R2 ;  /* 0x0000000407027825 */ /* 0x001fca00078e0202 */
[----:B------:R-:W-:Y:S01]  /*0bd0*/  STG.E desc[UR12][R2.64], R14 ;  /* 0x0000000e02007986 */ /* 0x000fe2000c10190c */
[----:B------:R-:W-:Y:S05]  /*0be0*/  EXIT ;  /* 0x000000000000794d */ /* 0x000fea0003800000 */
.L_x_6:
[----:B------:R-:W-:-:S00]  /*0bf0*/  BRA `(.L_x_6) ;  /* 0xfffffffc00fc7947 */ /* 0x000fc0000383ffff */
[----:B------:R-:W-:-:S00]  /*0c00*/  NOP ;  /* 0x0000000000007918 */ /* 0x000fc00000000000 */
[----:B------:R-:W-:-:S00]  /*0c10*/  NOP ;  /* 0x0000000000007918 */ /* 0x000fc00000000000 */
[----:B------:R-:W-:-:S00]  /*0c20*/  NOP ;  /* 0x0000000000007918 */ /* 0x000fc00000000000 */
[----:B------:R-:W-:-:S00]  /*0c30*/  NOP ;  /* 0x0000000000007918 */ /* 0x000fc00000000000 */
[----:B------:R-:W-:-:S00]  /*0c40*/  NOP ;  /* 0x0000000000007918 */ /* 0x000fc00000000000 */
[----:B------:R-:W-:-:S00]  /*0c50*/  NOP ;  /* 0x0000000000007918 */ /* 0x000fc00000000000 */
[----:B------:R-:W-:-:S00]  /*0c60*/  NOP ;  /* 0x0000000000007918 */ /* 0x000fc00000000000 */
[----:B------:R-:W-:-:S00]  /*0c70*/  NOP ;  /* 0x0000000000007918 */ /* 0x000fc00000000000 */
.L_x_7:


//--------------------- .nv.shared.reserved.0     --------------------------
	.section	.nv.shared.reserved.0,"aw",@nobits
	.weak		__nv_reservedSMEM_offset_0_alias
	.size		__nv_reservedSMEM_offset_0_alias, 0, 64
	.other		__nv_reservedSMEM_offset_0_alias,@"STO_CUDA_RESERVED_SHARED STV_DEFAULT"
__nv_reservedSMEM_offset_0_alias:
	.zero		0
	.zero		64


//--------------------- .nv.constant0._Z20MultiplicaMatricesCUPiS_S_iiii --------------------------
	.section	.nv.constant0._Z20MultiplicaMatricesCUPiS_S_iiii,"a",@progbits
	.sectionflags	@""
	.align	4
.nv.constant0._Z20MultiplicaMatricesCUPiS_S_iiii:
	.zero		936


//--------------------- SYMBOLS --------------------------

	.type		.nv.reservedSmem.offset0,@object
	.size		.nv.reservedSmem.offset0,0x4
